//
// Generated by NVIDIA NVVM Compiler
//
// Compiler Build ID: CL-36424714
// Cuda compilation tools, release 13.0, V13.0.88
// Based on NVVM 20.0.0
//

.version 9.0
.target sm_100
.address_size 64

	// .globl	_ZN12cuda_lin_alg14tiled_multiplyEPKfjjS1_jPf
.extern .func __assertfail
(
	.param .b64 __assertfail_param_0,
	.param .b64 __assertfail_param_1,
	.param .b32 __assertfail_param_2,
	.param .b64 __assertfail_param_3,
	.param .b64 __assertfail_param_4
)
;
.global .align 1 .b8 __unnamed_1[115] = {118, 111, 105, 100, 32, 99, 117, 100, 97, 95, 108, 105, 110, 95, 97, 108, 103, 58, 58, 116, 105, 108, 101, 100, 95, 109, 117, 108, 116, 105, 112, 108, 121, 40, 99, 111, 110, 115, 116, 32, 102, 108, 111, 97, 116, 32, 42, 44, 32, 117, 110, 115, 105, 103, 110, 101, 100, 32, 105, 110, 116, 44, 32, 117, 110, 115, 105, 103, 110, 101, 100, 32, 105, 110, 116, 44, 32, 99, 111, 110, 115, 116, 32, 102, 108, 111, 97, 116, 32, 42, 44, 32, 117, 110, 115, 105, 103, 110, 101, 100, 32, 105, 110, 116, 44, 32, 102, 108, 111, 97, 116, 32, 42, 41};
.global .align 1 .b8 $str[25] = {98, 108, 111, 99, 107, 68, 105, 109, 46, 120, 32, 61, 61, 32, 98, 108, 111, 99, 107, 68, 105, 109, 46, 121};
.global .align 1 .b8 $str$1[27] = {47, 116, 109, 112, 47, 115, 97, 115, 115, 95, 99, 117, 95, 100, 120, 100, 54, 57, 97, 98, 118, 47, 107, 46, 99, 117};
.extern .shared .align 16 .b8 _ZN12cuda_lin_alg6sharedE[];

.visible .entry _ZN12cuda_lin_alg14tiled_multiplyEPKfjjS1_jPf(
	.param .u64 .ptr .align 1 _ZN12cuda_lin_alg14tiled_multiplyEPKfjjS1_jPf_param_0,
	.param .u32 _ZN12cuda_lin_alg14tiled_multiplyEPKfjjS1_jPf_param_1,
	.param .u32 _ZN12cuda_lin_alg14tiled_multiplyEPKfjjS1_jPf_param_2,
	.param .u64 .ptr .align 1 _ZN12cuda_lin_alg14tiled_multiplyEPKfjjS1_jPf_param_3,
	.param .u32 _ZN12cuda_lin_alg14tiled_multiplyEPKfjjS1_jPf_param_4,
	.param .u64 .ptr .align 1 _ZN12cuda_lin_alg14tiled_multiplyEPKfjjS1_jPf_param_5
)
{
	.reg .pred 	%p<18>;
	.reg .b32 	%r<85>;
	.reg .b32 	%f<36>;
	.reg .b64 	%rd<20>;

	ld.param.u64 	%rd3, [_ZN12cuda_lin_alg14tiled_multiplyEPKfjjS1_jPf_param_0];
	ld.param.u32 	%r35, [_ZN12cuda_lin_alg14tiled_multiplyEPKfjjS1_jPf_param_1];
	ld.param.u32 	%r36, [_ZN12cuda_lin_alg14tiled_multiplyEPKfjjS1_jPf_param_2];
	ld.param.u64 	%rd4, [_ZN12cuda_lin_alg14tiled_multiplyEPKfjjS1_jPf_param_3];
	ld.param.u32 	%r37, [_ZN12cuda_lin_alg14tiled_multiplyEPKfjjS1_jPf_param_4];
	mov.u32 	%r1, %ntid.x;
	mov.u32 	%r2, %ntid.y;
	setp.eq.s32 	%p1, %r1, %r2;
	@%p1 bra 	$L__BB0_2;
	mov.u64 	%rd6, $str;
	cvta.global.u64 	%rd7, %rd6;
	mov.u64 	%rd8, $str$1;
	cvta.global.u64 	%rd9, %rd8;
	mov.u64 	%rd10, __unnamed_1;
	cvta.global.u64 	%rd11, %rd10;
	{ // callseq 0, 0
	.param .b64 param0;
	st.param.b64 	[param0], %rd7;
	.param .b64 param1;
	st.param.b64 	[param1], %rd9;
	.param .b32 param2;
	st.param.b32 	[param2], 11;
	.param .b64 param3;
	st.param.b64 	[param3], %rd11;
	.param .b64 param4;
	st.param.b64 	[param4], 1;
	call.uni 
	__assertfail, 
	(
	param0, 
	param1, 
	param2, 
	param3, 
	param4
	);
	} // callseq 0
$L__BB0_2:
	mul.lo.s32 	%r38, %r1, %r1;
	shl.b32 	%r39, %r38, 1;
	mov.u32 	%r40, %ctaid.x;
	mov.u32 	%r3, %tid.x;
	mad.lo.s32 	%r4, %r40, %r1, %r3;
	mov.u32 	%r41, %ctaid.y;
	mov.u32 	%r5, %tid.y;
	mad.lo.s32 	%r6, %r41, %r2, %r5;
	mul.lo.s32 	%r7, %r3, %r1;
	add.s32 	%r42, %r7, %r5;
	add.s32 	%r43, %r39, %r42;
	shl.b32 	%r44, %r43, 2;
	mov.u32 	%r45, _ZN12cuda_lin_alg6sharedE;
	add.s32 	%r8, %r45, %r44;
	mov.b32 	%r46, 0;
	st.shared.u32 	[%r8], %r46;
	setp.eq.s32 	%p2, %r36, 0;
	@%p2 bra 	$L__BB0_16;
	shl.b32 	%r16, %r38, 2;
	add.s32 	%r9, %r45, %r16;
	mul.lo.s32 	%r10, %r36, %r4;
	and.b32  	%r11, %r1, 3;
	shl.b32 	%r12, %r1, 2;
	add.s32 	%r50, %r12, 4;
	mul.lo.s32 	%r13, %r1, %r50;
	add.s32 	%r51, %r12, 8;
	mul.lo.s32 	%r14, %r1, %r51;
	add.s32 	%r52, %r12, 12;
	mul.lo.s32 	%r15, %r1, %r52;
	cvta.to.global.u64 	%rd1, %rd3;
	cvta.to.global.u64 	%rd2, %rd4;
	mov.b32 	%r80, 0;
$L__BB0_4:
	setp.ge.u32 	%p3, %r4, %r35;
	add.s32 	%r18, %r80, %r5;
	setp.ge.u32 	%p4, %r18, %r36;
	add.s32 	%r19, %r80, %r3;
	mov.f32 	%f32, 0f00000000;
	or.pred  	%p5, %p3, %p4;
	@%p5 bra 	$L__BB0_6;
	add.s32 	%r53, %r18, %r10;
	mul.wide.u32 	%rd12, %r53, 4;
	add.s64 	%rd13, %rd1, %rd12;
	ld.global.f32 	%f32, [%rd13];
$L__BB0_6:
	shl.b32 	%r55, %r42, 2;
	mov.u32 	%r56, _ZN12cuda_lin_alg6sharedE;
	add.s32 	%r57, %r56, %r55;
	st.shared.f32 	[%r57], %f32;
	setp.ge.u32 	%p6, %r19, %r36;
	setp.ge.u32 	%p7, %r6, %r37;
	mov.f32 	%f33, 0f00000000;
	or.pred  	%p8, %p6, %p7;
	@%p8 bra 	$L__BB0_8;
	mad.lo.s32 	%r58, %r19, %r37, %r6;
	mul.wide.u32 	%rd14, %r58, 4;
	add.s64 	%rd15, %rd2, %rd14;
	ld.global.f32 	%f33, [%rd15];
$L__BB0_8:
	setp.lt.u32 	%p9, %r1, 4;
	add.s32 	%r62, %r9, %r55;
	st.shared.f32 	[%r62], %f33;
	bar.sync 	0;
	ld.shared.f32 	%f35, [%r8];
	mov.b32 	%r84, 0;
	@%p9 bra 	$L__BB0_11;
	shl.b32 	%r63, %r7, 2;
	add.s32 	%r65, %r63, %r56;
	add.s32 	%r81, %r65, 8;
	shl.b32 	%r66, %r5, 2;
	add.s32 	%r82, %r56, %r66;
	and.b32  	%r67, %r1, -4;
	neg.s32 	%r83, %r67;
$L__BB0_10:
	and.b32  	%r84, %r1, 2044;
	ld.shared.f32 	%f13, [%r81+-8];
	add.s32 	%r68, %r82, %r16;
	ld.shared.f32 	%f14, [%r68];
	fma.rn.f32 	%f15, %f13, %f14, %f35;
	st.shared.f32 	[%r8], %f15;
	ld.shared.f32 	%f16, [%r81+-4];
	add.s32 	%r69, %r82, %r13;
	ld.shared.f32 	%f17, [%r69];
	fma.rn.f32 	%f18, %f16, %f17, %f15;
	st.shared.f32 	[%r8], %f18;
	ld.shared.f32 	%f19, [%r81];
	add.s32 	%r70, %r82, %r14;
	ld.shared.f32 	%f20, [%r70];
	fma.rn.f32 	%f21, %f19, %f20, %f18;
	st.shared.f32 	[%r8], %f21;
	ld.shared.f32 	%f22, [%r81+4];
	add.s32 	%r71, %r82, %r15;
	ld.shared.f32 	%f23, [%r71];
	fma.rn.f32 	%f35, %f22, %f23, %f21;
	st.shared.f32 	[%r8], %f35;
	add.s32 	%r83, %r83, 4;
	shl.b32 	%r72, %r1, 4;
	add.s32 	%r82, %r82, %r72;
	add.s32 	%r81, %r81, 16;
	setp.ne.s32 	%p10, %r83, 0;
	@%p10 bra 	$L__BB0_10;
$L__BB0_11:
	setp.eq.s32 	%p11, %r11, 0;
	@%p11 bra 	$L__BB0_15;
	setp.eq.s32 	%p12, %r11, 1;
	add.s32 	%r73, %r84, %r7;
	shl.b32 	%r74, %r73, 2;
	mov.u32 	%r75, _ZN12cuda_lin_alg6sharedE;
	add.s32 	%r31, %r75, %r74;
	ld.shared.f32 	%f24, [%r31];
	mad.lo.s32 	%r76, %r84, %r1, %r5;
	shl.b32 	%r77, %r76, 2;
	add.s32 	%r32, %r9, %r77;
	ld.shared.f32 	%f25, [%r32];
	fma.rn.f32 	%f9, %f24, %f25, %f35;
	st.shared.f32 	[%r8], %f9;
	@%p12 bra 	$L__BB0_15;
	setp.eq.s32 	%p13, %r11, 2;
	ld.shared.f32 	%f26, [%r31+4];
	add.s32 	%r33, %r32, %r12;
	ld.shared.f32 	%f27, [%r33];
	fma.rn.f32 	%f10, %f26, %f27, %f9;
	st.shared.f32 	[%r8], %f10;
	@%p13 bra 	$L__BB0_15;
	ld.shared.f32 	%f28, [%r31+8];
	add.s32 	%r78, %r33, %r12;
	ld.shared.f32 	%f29, [%r78];
	fma.rn.f32 	%f30, %f28, %f29, %f10;
	st.shared.f32 	[%r8], %f30;
$L__BB0_15:
	bar.sync 	0;
	add.s32 	%r80, %r80, %r1;
	setp.lt.u32 	%p14, %r80, %r36;
	@%p14 bra 	$L__BB0_4;
$L__BB0_16:
	setp.ge.u32 	%p15, %r4, %r35;
	setp.ge.u32 	%p16, %r6, %r37;
	or.pred  	%p17, %p15, %p16;
	@%p17 bra 	$L__BB0_18;
	ld.param.u64 	%rd19, [_ZN12cuda_lin_alg14tiled_multiplyEPKfjjS1_jPf_param_5];
	ld.shared.f32 	%f31, [%r8];
	mad.lo.s32 	%r79, %r37, %r4, %r6;
	cvta.to.global.u64 	%rd16, %rd19;
	mul.wide.u32 	%rd17, %r79, 4;
	add.s64 	%rd18, %rd16, %rd17;
	st.global.f32 	[%rd18], %f31;
$L__BB0_18:
	ret;

}


// ===== COMPILED SASS (sm_100) =====

	.target	sm_100

	.elftype	@"ET_EXEC"


//--------------------- .note.nv.tkinfo           --------------------------
	.section	.note.nv.tkinfo,"",@"SHT_NOTE"
	.sectionflags	@"SHF_NOTE_NV_TKINFO"
	.tkinfo
        /*0018*/ 	.word	0x00000002
        /*0030*/ 	.string	""
        /*0030*/ 	.string	"ptxas"
        /*0030*/ 	.string	"Cuda compilation tools, release 13.0, V13.0.88"
        /*0030*/ 	.string	"Build cuda_13.0.r13.0/compiler.36424714_0"
        /*0030*/ 	.string	"-arch sm_100 -m 64 "



//--------------------- .note.nv.cuinfo           --------------------------
	.section	.note.nv.cuinfo,"",@"SHT_NOTE"
	.sectionflags	@"SHF_NOTE_NV_CUINFO"
        /*0018*/ 	.short	0x0002
        /*001a*/ 	.short	0x0064
        /*001c*/ 	.short	0x0082
	.zero		2


//--------------------- .nv.info                  --------------------------
	.section	.nv.info,"",@"SHT_CUDA_INFO"
	.align	4


	//----- nvinfo : EIATTR_REGCOUNT
	.align		4
        /*0000*/ 	.byte	0x04, 0x2f
        /*0002*/ 	.short	(.L_4 - .L_3)
	.align		4
.L_3:
        /*0004*/ 	.word	index@(_ZN12cuda_lin_alg14tiled_multiplyEPKfjjS1_jPf)
        /*0008*/ 	.word	0x0000001f


	//----- nvinfo : EIATTR_FRAME_SIZE
	.align		4
.L_4:
        /*000c*/ 	.byte	0x04, 0x11
        /*000e*/ 	.short	(.L_6 - .L_5)
	.align		4
.L_5:
        /*0010*/ 	.word	index@(_ZN12cuda_lin_alg14tiled_multiplyEPKfjjS1_jPf)
        /*0014*/ 	.word	0x00000000


	//----- nvinfo : EIATTR_MIN_STACK_SIZE
	.align		4
.L_6:
        /*0018*/ 	.byte	0x04, 0x12
        /*001a*/ 	.short	(.L_8 - .L_7)
	.align		4
.L_7:
        /*001c*/ 	.word	index@(_ZN12cuda_lin_alg14tiled_multiplyEPKfjjS1_jPf)
        /*0020*/ 	.word	0x00000000
.L_8:


//--------------------- .nv.compat                --------------------------
	.section	.nv.compat,"",@"SHT_CUDA_COMPAT_INFO"
	.align	4
        /*0000*/ 	.byte	0x02, 0x09, 0x00, 0x00, 0x02, 0x02, 0x01, 0x00, 0x02, 0x05, 0x05, 0x00, 0x03, 0x07, 0x01, 0x01
        /*0010*/ 	.byte	0x02, 0x03, 0x00, 0x00, 0x02, 0x06, 0x01, 0x00, 0x04, 0x0b, 0x08, 0x00, 0x09, 0x00, 0x00, 0x00
        /*0020*/ 	.byte	0x00, 0x00, 0x00, 0x00


//--------------------- .nv.info._ZN12cuda_lin_alg14tiled_multiplyEPKfjjS1_jPf --------------------------
	.section	.nv.info._ZN12cuda_lin_alg14tiled_multiplyEPKfjjS1_jPf,"",@"SHT_CUDA_INFO"
	.sectionflags	@""
	.align	4


	//----- nvinfo : EIATTR_CUDA_API_VERSION
	.align		4
        /*0000*/ 	.byte	0x04, 0x37
        /*0002*/ 	.short	(.L_10 - .L_9)
.L_9:
        /*0004*/ 	.word	0x00000082


	//----- nvinfo : EIATTR_KPARAM_INFO
	.align		4
.L_10:
        /*0008*/ 	.byte	0x04, 0x17
        /*000a*/ 	.short	(.L_12 - .L_11)
.L_11:
        /*000c*/ 	.word	0x00000000
        /*0010*/ 	.short	0x0005
        /*0012*/ 	.short	0x0020
        /*0014*/ 	.byte	0x00, 0xf5, 0x21, 0x00


	//----- nvinfo : EIATTR_KPARAM_INFO
	.align		4
.L_12:
        /*0018*/ 	.byte	0x04, 0x17
        /*001a*/ 	.short	(.L_14 - .L_13)
.L_13:
        /*001c*/ 	.word	0x00000000
        /*0020*/ 	.short	0x0004
        /*0022*/ 	.short	0x0018
        /*0024*/ 	.byte	0x00, 0xf0, 0x11, 0x00


	//----- nvinfo : EIATTR_KPARAM_INFO
	.align		4
.L_14:
        /*0028*/ 	.byte	0x04, 0x17
        /*002a*/ 	.short	(.L_16 - .L_15)
.L_15:
        /*002c*/ 	.word	0x00000000
        /*0030*/ 	.short	0x0003
        /*0032*/ 	.short	0x0010
        /*0034*/ 	.byte	0x00, 0xf5, 0x21, 0x00


	//----- nvinfo : EIATTR_KPARAM_INFO
	.align		4
.L_16:
        /*0038*/ 	.byte	0x04, 0x17
        /*003a*/ 	.short	(.L_18 - .L_17)
.L_17:
        /*003c*/ 	.word	0x00000000
        /*0040*/ 	.short	0x0002
        /*0042*/ 	.short	0x000c
        /*0044*/ 	.byte	0x00, 0xf0, 0x11, 0x00


	//----- nvinfo : EIATTR_KPARAM_INFO
	.align		4
.L_18:
        /*0048*/ 	.byte	0x04, 0x17
        /*004a*/ 	.short	(.L_20 - .L_19)
.L_19:
        /*004c*/ 	.word	0x00000000
        /*0050*/ 	.short	0x0001
        /*0052*/ 	.short	0x0008
        /*0054*/ 	.byte	0x00, 0xf0, 0x11, 0x00


	//----- nvinfo : EIATTR_KPARAM_INFO
	.align		4
.L_20:
        /*0058*/ 	.byte	0x04, 0x17
        /*005a*/ 	.short	(.L_22 - .L_21)
.L_21:
        /*005c*/ 	.word	0x00000000
        /*0060*/ 	.short	0x0000
        /*0062*/ 	.short	0x0000
        /*0064*/ 	.byte	0x00, 0xf5, 0x21, 0x00


	//----- nvinfo : EIATTR_SPARSE_MMA_MASK
	.align		4
.L_22:
        /*0068*/ 	.byte	0x03, 0x50
        /*006a*/ 	.short	0x0000


	//----- nvinfo : EIATTR_MAXREG_COUNT
	.align		4
        /*006c*/ 	.byte	0x03, 0x1b
        /*006e*/ 	.short	0x00ff


	//----- nvinfo : EIATTR_NUM_BARRIERS
	.align		4
        /*0070*/ 	.byte	0x02, 0x4c
        /*0072*/ 	.byte	0x01
	.zero		1


	//----- nvinfo : EIATTR_EXTERNS
	.align		4
        /*0074*/ 	.byte	0x04, 0x0f
        /*0076*/ 	.short	(.L_24 - .L_23)


	//   ....[0]....
	.align		4
.L_23:
        /*0078*/ 	.word	index@(__assertfail)


	//----- nvinfo : EIATTR_MERCURY_ISA_VERSION
	.align		4
.L_24:
        /*007c*/ 	.byte	0x03, 0x5f
        /*007e*/ 	.short	0x0101


	//----- nvinfo : EIATTR_VRC_CTA_INIT_COUNT
	.align		4
        /*0080*/ 	.byte	0x02, 0x4a
	.zero		1
	.zero		1


	//----- nvinfo : EIATTR_SYSCALL_OFFSETS
	.align		4
        /*0084*/ 	.byte	0x04, 0x46
        /*0086*/ 	.short	(.L_26 - .L_25)


	//   ....[0]....
.L_25:
        /*0088*/ 	.word	0x00000150


	//----- nvinfo : EIATTR_EXIT_INSTR_OFFSETS
	.align		4
.L_26:
        /*008c*/ 	.byte	0x04, 0x1c
        /*008e*/ 	.short	(.L_28 - .L_27)


	//   ....[0]....
.L_27:
        /*0090*/ 	.word	0x00001220


	//   ....[1]....
        /*0094*/ 	.word	0x00001280


	//----- nvinfo : EIATTR_CRS_STACK_SIZE
	.align		4
.L_28:
        /*0098*/ 	.byte	0x04, 0x1e
        /*009a*/ 	.short	(.L_30 - .L_29)
.L_29:
        /*009c*/ 	.word	0x00000000


	//----- nvinfo : EIATTR_CBANK_PARAM_SIZE
	.align		4
.L_30:
        /*00a0*/ 	.byte	0x03, 0x19
        /*00a2*/ 	.short	0x0028


	//----- nvinfo : EIATTR_PARAM_CBANK
	.align		4
        /*00a4*/ 	.byte	0x04, 0x0a
        /*00a6*/ 	.short	(.L_32 - .L_31)
	.align		4
.L_31:
        /*00a8*/ 	.word	index@(.nv.constant0._ZN12cuda_lin_alg14tiled_multiplyEPKfjjS1_jPf)
        /*00ac*/ 	.short	0x0380
        /*00ae*/ 	.short	0x0028


	//----- nvinfo : EIATTR_SW_WAR
	.align		4
.L_32:
        /*00b0*/ 	.byte	0x04, 0x36
        /*00b2*/ 	.short	(.L_34 - .L_33)
.L_33:
        /*00b4*/ 	.word	0x00000008
.L_34:


//--------------------- .nv.callgraph             --------------------------
	.section	.nv.callgraph,"",@"SHT_CUDA_CALLGRAPH"
	.align	4
	.sectionentsize	8
	.align		4
        /*0000*/ 	.word	0x00000000
	.align		4
        /*0004*/ 	.word	0xffffffff
	.align		4
        /*0008*/ 	.word	index@(_ZN12cuda_lin_alg14tiled_multiplyEPKfjjS1_jPf)
	.align		4
        /*000c*/ 	.word	index@(__assertfail)
	.align		4
        /*0010*/ 	.word	0x00000000
	.align		4
        /*0014*/ 	.word	0xfffffffe
	.align		4
        /*0018*/ 	.word	0x00000000
	.align		4
        /*001c*/ 	.word	0xfffffffd
	.align		4
        /*0020*/ 	.word	0x00000000
	.align		4
        /*0024*/ 	.word	0xfffffffc


//--------------------- .nv.constant4             --------------------------
	.section	.nv.constant4,"a",@progbits
	.align	8
	.align		8
.nv.constant4:
        /*0000*/ 	.dword	__assertfail
	.align		8
        /*0008*/ 	.dword	__unnamed_1
	.align		8
        /*0010*/ 	.dword	$str
	.align		8
        /*0018*/ 	.dword	$str$1


//--------------------- .text._ZN12cuda_lin_alg14tiled_multiplyEPKfjjS1_jPf --------------------------
	.section	.text._ZN12cuda_lin_alg14tiled_multiplyEPKfjjS1_jPf,"ax",@progbits
	.align	128
        .global         _ZN12cuda_lin_alg14tiled_multiplyEPKfjjS1_jPf
        .type           _ZN12cuda_lin_alg14tiled_multiplyEPKfjjS1_jPf,@function
        .size           _ZN12cuda_lin_alg14tiled_multiplyEPKfjjS1_jPf,(.L_x_11 - _ZN12cuda_lin_alg14tiled_multiplyEPKfjjS1_jPf)
        .other          _ZN12cuda_lin_alg14tiled_multiplyEPKfjjS1_jPf,@"STO_CUDA_ENTRY STV_DEFAULT"
_ZN12cuda_lin_alg14tiled_multiplyEPKfjjS1_jPf:
.text._ZN12cuda_lin_alg14tiled_multiplyEPKfjjS1_jPf:
[----:B------:R-:W0:Y:S08]  /*0000*/  LDC R1, c[0x0][0x37c] ;  /* 0x0000df00ff017b82 */ /* 0x000e300000000800 */
[----:B------:R-:W1:Y:S01]  /*0010*/  LDC R16, c[0x0][0x360] ;  /* 0x0000d800ff107b82 */ /* 0x000e620000000800 */
[----:B------:R-:W1:Y:S01]  /*0020*/  LDCU UR38, c[0x0][0x364] ;  /* 0x00006c80ff2677ac */ /* 0x000e620008000800 */
[----:B------:R-:W2:Y:S01]  /*0030*/  LDCU.64 UR36, c[0x0][0x358] ;  /* 0x00006b00ff2477ac */ /* 0x000ea20008000a00 */
[----:B-1----:R-:W-:-:S13]  /*0040*/  ISETP.NE.AND P0, PT, R16, UR38, PT ;  /* 0x0000002610007c0c */ /* 0x002fda000bf05270 */
[----:B0-2---:R-:W-:Y:S05]  /*0050*/  @!P0 BRA `(.L_x_0) ;  /* 0x0000000000408947 */ /* 0x005fea0003800000 */
[----:B------:R-:W-:Y:S01]  /*0060*/  MOV R0, 0x0 ;  /* 0x0000000000007802 */ /* 0x000fe20000000f00 */
[----:B------:R-:W0:Y:S01]  /*0070*/  LDCU.64 UR4, c[0x4][0x10] ;  /* 0x01000200ff0477ac */ /* 0x000e220008000a00 */
[----:B------:R-:W-:Y:S02]  /*0080*/  HFMA2 R8, -RZ, RZ, 0, 6.55651092529296875e-07 ;  /* 0x0000000bff087431 */ /* 0x000fe400000001ff */
[----:B------:R-:W-:Y:S01]  /*0090*/  IMAD.MOV.U32 R12, RZ, RZ, 0x1 ;  /* 0x00000001ff0c7424 */ /* 0x000fe200078e00ff */
[----:B------:R1:W2:Y:S01]  /*00a0*/  LDC.64 R2, c[0x4][R0] ;  /* 0x0100000000027b82 */ /* 0x0002a20000000a00 */
[----:B------:R-:W3:Y:S01]  /*00b0*/  LDCU.64 UR6, c[0x4][0x18] ;  /* 0x01000300ff0677ac */ /* 0x000ee20008000a00 */
[----:B------:R-:W-:Y:S01]  /*00c0*/  MOV R13, RZ ;  /* 0x000000ff000d7202 */ /* 0x000fe20000000f00 */
[----:B------:R-:W4:Y:S01]  /*00d0*/  LDCU.64 UR8, c[0x4][0x8] ;  /* 0x01000100ff0877ac */ /* 0x000f220008000a00 */
[----:B0-----:R-:W-:Y:S01]  /*00e0*/  MOV R4, UR4 ;  /* 0x0000000400047c02 */ /* 0x001fe20008000f00 */
[----:B------:R-:W-:Y:S01]  /*00f0*/  IMAD.U32 R5, RZ, RZ, UR5 ;  /* 0x00000005ff057e24 */ /* 0x000fe2000f8e00ff */
[----:B---3--:R-:W-:Y:S01]  /*0100*/  MOV R6, UR6 ;  /* 0x0000000600067c02 */ /* 0x008fe20008000f00 */
[----:B------:R-:W-:Y:S01]  /*0110*/  IMAD.U32 R7, RZ, RZ, UR7 ;  /* 0x00000007ff077e24 */ /* 0x000fe2000f8e00ff */
[----:B----4-:R-:W-:Y:S01]  /*0120*/  MOV R10, UR8 ;  /* 0x00000008000a7c02 */ /* 0x010fe20008000f00 */
[----:B-1----:R-:W-:-:S07]  /*0130*/  IMAD.U32 R11, RZ, RZ, UR9 ;  /* 0x00000009ff0b7e24 */ /* 0x002fce000f8e00ff */
[----:B------:R-:W-:-:S07]  /*0140*/  LEPC R20, `(.L_x_0) ;  /* 0x000000001014794e */ /* 0x000fce0000000000 */
[----:B--2---:R-:W-:Y:S05]  /*0150*/  CALL.ABS.NOINC R2 ;  /* 0x0000000002007343 */ /* 0x004fea0003c00000 */
.L_x_0:
[----:B------:R-:W0:Y:S01]  /*0160*/  S2R R17, SR_TID.X ;  /* 0x0000000000117919 */ /* 0x000e220000002100 */
[----:B------:R-:W1:Y:S01]  /*0170*/  S2UR UR5, SR_CgaCtaId ;  /* 0x00000000000579c3 */ /* 0x000e620000008800 */
[C---:B------:R-:W-:Y:S01]  /*0180*/  IMAD R14, R16.reuse, R16, RZ ;  /* 0x00000010100e7224 */ /* 0x040fe200078e02ff */
[----:B------:R-:W-:Y:S01]  /*0190*/  UMOV UR4, 0x400 ;  /* 0x0000040000047882 */ /* 0x000fe20000000000 */
[----:B------:R-:W2:Y:S01]  /*01a0*/  S2R R18, SR_TID.Y ;  /* 0x0000000000127919 */ /* 0x000ea20000002200 */
[----:B------:R-:W3:Y:S01]  /*01b0*/  LDCU UR6, c[0x0][0x38c] ;  /* 0x00007180ff0677ac */ /* 0x000ee20008000800 */
[----:B------:R-:W4:Y:S01]  /*01c0*/  S2R R11, SR_CTAID.Y ;  /* 0x00000000000b7919 */ /* 0x000f220000002600 */
[----:B---3--:R-:W-:Y:S02]  /*01d0*/  UISETP.NE.AND UP0, UPT, UR6, URZ, UPT ;  /* 0x000000ff0600728c */ /* 0x008fe4000bf05270 */
[----:B-1----:R-:W-:Y:S01]  /*01e0*/  ULEA UR4, UR5, UR4, 0x18 ;  /* 0x0000000405047291 */ /* 0x002fe2000f8ec0ff */
[----:B------:R-:W1:Y:S01]  /*01f0*/  S2UR UR5, SR_CTAID.X ;  /* 0x00000000000579c3 */ /* 0x000e620000002500 */
[----:B0-----:R-:W-:-:S04]  /*0200*/  IMAD R15, R16, R17, RZ ;  /* 0x00000011100f7224 */ /* 0x001fc800078e02ff */
[--C-:B--2---:R-:W-:Y:S02]  /*0210*/  IMAD.IADD R13, R15, 0x1, R18.reuse ;  /* 0x000000010f0d7824 */ /* 0x104fe400078e0212 */
[----:B----4-:R-:W-:-:S03]  /*0220*/  IMAD R11, R11, UR38, R18 ;  /* 0x000000260b0b7c24 */ /* 0x010fc6000f8e0212 */
[----:B------:R-:W-:-:S04]  /*0230*/  LEA R12, R14, R13, 0x1 ;  /* 0x0000000d0e0c7211 */ /* 0x000fc800078e08ff */
[----:B------:R-:W-:-:S05]  /*0240*/  LEA R12, R12, UR4, 0x2 ;  /* 0x000000040c0c7c11 */ /* 0x000fca000f8e10ff */
[----:B------:R0:W-:Y:S01]  /*0250*/  STS [R12], RZ ;  /* 0x000000ff0c007388 */ /* 0x0001e20000000800 */
[----:B-1----:R-:W-:Y:S01]  /*0260*/  IMAD R10, R16, UR5, R17 ;  /* 0x00000005100a7c24 */ /* 0x002fe2000f8e0211 */
[----:B------:R-:W-:Y:S06]  /*0270*/  BRA.U !UP0, `(.L_x_1) ;  /* 0x0000000d08d87547 */ /* 0x000fec000b800000 */
[----:B------:R-:W-:Y:S01]  /*0280*/  IMAD.SHL.U32 R0, R16, 0x4, RZ ;  /* 0x0000000410007824 */ /* 0x000fe200078e00ff */
[----:B------:R-:W-:Y:S01]  /*0290*/  LEA R8, R14, UR4, 0x2 ;  /* 0x000000040e087c11 */ /* 0x000fe2000f8e10ff */
[----:B------:R-:W-:Y:S01]  /*02a0*/  IMAD.MOV.U32 R9, RZ, RZ, RZ ;  /* 0x000000ffff097224 */ /* 0x000fe200078e00ff */
[----:B------:R-:W-:Y:S01]  /*02b0*/  LOP3.LUT R21, R16, 0x3, RZ, 0xc0, !PT ;  /* 0x0000000310157812 */ /* 0x000fe200078ec0ff */
[C---:B------:R-:W-:Y:S01]  /*02c0*/  VIADD R3, R0.reuse, 0x8 ;  /* 0x0000000800037836 */ /* 0x040fe20000000000 */
[C---:B------:R-:W-:Y:S02]  /*02d0*/  IADD3 R7, PT, PT, R0.reuse, 0x4, RZ ;  /* 0x0000000400077810 */ /* 0x040fe40007ffe0ff */
[----:B------:R-:W-:Y:S01]  /*02e0*/  IADD3 R5, PT, PT, R0, 0xc, RZ ;  /* 0x0000000c00057810 */ /* 0x000fe20007ffe0ff */
[-C--:B------:R-:W-:Y:S02]  /*02f0*/  IMAD R6, R3, R16.reuse, RZ ;  /* 0x0000001003067224 */ /* 0x080fe400078e02ff */
[----:B------:R-:W-:-:S02]  /*0300*/  IMAD R7, R7, R16, RZ ;  /* 0x0000001007077224 */ /* 0x000fc400078e02ff */
[----:B------:R-:W-:-:S07]  /*0310*/  IMAD R0, R5, R16, RZ ;  /* 0x0000001005007224 */ /* 0x000fce00078e02ff */
.L_x_9:
[----:B-1----:R-:W1:Y:S01]  /*0320*/  LDCU.64 UR4, c[0x0][0x388] ;  /* 0x00007100ff0477ac */ /* 0x002e620008000a00 */
[----:B--234-:R-:W-:Y:S01]  /*0330*/  IADD3 R19, PT, PT, R18, R9, RZ ;  /* 0x0000000912137210 */ /* 0x01cfe20007ffe0ff */
[----:B------:R-:W-:Y:S02]  /*0340*/  IMAD.IADD R20, R17, 0x1, R9 ;  /* 0x0000000111147824 */ /* 0x000fe400078e0209 */
[----:B------:R-:W-:Y:S01]  /*0350*/  HFMA2 R22, -RZ, RZ, 0, 0 ;  /* 0x00000000ff167431 */ /* 0x000fe200000001ff */
[----:B------:R-:W2:Y:S01]  /*0360*/  LDCU UR6, c[0x0][0x398] ;  /* 0x00007300ff0677ac */ /* 0x000ea20008000800 */
[----:B-1----:R-:W-:-:S04]  /*0370*/  ISETP.GE.U32.AND P0, PT, R19, UR5, PT ;  /* 0x0000000513007c0c */ /* 0x002fc8000bf06070 */
[----:B------:R-:W-:Y:S02]  /*0380*/  ISETP.GE.U32.OR P0, PT, R10, UR4, P0 ;  /* 0x000000040a007c0c */ /* 0x000fe40008706470 */
[----:B--2---:R-:W-:-:S04]  /*0390*/  ISETP.GE.U32.AND P1, PT, R11, UR6, PT ;  /* 0x000000060b007c0c */ /* 0x004fc8000bf26070 */
[----:B------:R-:W-:-:S07]  /*03a0*/  ISETP.GE.U32.OR P1, PT, R20, UR5, P1 ;  /* 0x0000000514007c0c */ /* 0x000fce0008f26470 */
[----:B------:R-:W1:Y:S01]  /*03b0*/  @!P0 LDC.64 R4, c[0x0][0x380] ;  /* 0x0000e000ff048b82 */ /* 0x000e620000000a00 */
[----:B------:R-:W-:-:S07]  /*03c0*/  @!P0 IMAD R19, R10, UR5, R19 ;  /* 0x000000050a138c24 */ /* 0x000fce000f8e0213 */
[----:B------:R-:W2:Y:S01]  /*03d0*/  @!P1 LDC.64 R2, c[0x0][0x390] ;  /* 0x0000e400ff029b82 */ /* 0x000ea20000000a00 */
[----:B------:R-:W-:Y:S02]  /*03e0*/  IMAD.MOV.U32 R24, RZ, RZ, RZ ;  /* 0x000000ffff187224 */ /* 0x000fe400078e00ff */
[----:B-1----:R-:W-:-:S04]  /*03f0*/  @!P0 IMAD.WIDE.U32 R4, R19, 0x4, R4 ;  /* 0x0000000413048825 */ /* 0x002fc800078e0004 */
[----:B------:R-:W-:Y:S01]  /*0400*/  @!P1 IMAD R19, R20, UR6, R11 ;  /* 0x0000000614139c24 */ /* 0x000fe2000f8e020b */
[----:B------:R1:W3:Y:S03]  /*0410*/  @!P0 LDG.E R22, desc[UR36][R4.64] ;  /* 0x0000002404168981 */ /* 0x0002e6000c1e1900 */
[----:B--2---:R-:W-:-:S05]  /*0420*/  @!P1 IMAD.WIDE.U32 R2, R19, 0x4, R2 ;  /* 0x0000000413029825 */ /* 0x004fca00078e0002 */
[----:B------:R-:W2:Y:S01]  /*0430*/  @!P1 LDG.E R24, desc[UR36][R2.64] ;  /* 0x0000002402189981 */ /* 0x000ea2000c1e1900 */
[----:B------:R-:W-:Y:S01]  /*0440*/  MOV R20, 0x400 ;  /* 0x0000040000147802 */ /* 0x000fe20000000f00 */
[----:B-1----:R-:W-:Y:S01]  /*0450*/  IMAD.MOV.U32 R4, RZ, RZ, RZ ;  /* 0x000000ffff047224 */ /* 0x002fe200078e00ff */
[C---:B------:R-:W-:Y:S01]  /*0460*/  IADD3 R9, PT, PT, R16.reuse, R9, RZ ;  /* 0x0000000910097210 */ /* 0x040fe20007ffe0ff */
[----:B------:R-:W1:Y:S01]  /*0470*/  S2R R19, SR_CgaCtaId ;  /* 0x0000000000137919 */ /* 0x000e620000008800 */
[----:B------:R-:W-:Y:S02]  /*0480*/  LEA R5, R13, R8, 0x2 ;  /* 0x000000080d057211 */ /* 0x000fe400078e10ff */
[----:B------:R-:W-:Y:S01]  /*0490*/  ISETP.GE.U32.AND P1, PT, R9, UR5, PT ;  /* 0x0000000509007c0c */ /* 0x000fe2000bf26070 */
[----:B------:R-:W-:Y:S05]  /*04a0*/  WARPSYNC.ALL ;  /* 0x0000000000007948 */ /* 0x000fea0003800000 */
[----:B------:R-:W-:-:S02]  /*04b0*/  ISETP.GE.U32.AND P0, PT, R16, 0x4, PT ;  /* 0x000000041000780c */ /* 0x000fc40003f06070 */
[----:B-1----:R-:W-:-:S05]  /*04c0*/  LEA R20, R19, R20, 0x18 ;  /* 0x0000001413147211 */ /* 0x002fca00078ec0ff */
[----:B------:R-:W-:-:S05]  /*04d0*/  IMAD R23, R13, 0x4, R20 ;  /* 0x000000040d177824 */ /* 0x000fca00078e0214 */
[----:B---3--:R1:W-:Y:S04]  /*04e0*/  STS [R23], R22 ;  /* 0x0000001617007388 */ /* 0x0083e80000000800 */
[----:B--2---:R1:W-:Y:S01]  /*04f0*/  STS [R5], R24 ;  /* 0x0000001805007388 */ /* 0x0043e20000000800 */
[----:B------:R-:W-:Y:S06]  /*0500*/  BAR.SYNC.DEFER_BLOCKING 0x0 ;  /* 0x0000000000007b1d */ /* 0x000fec0000010000 */
[----:B------:R1:W2:Y:S01]  /*0510*/  LDS R19, [R12] ;  /* 0x000000000c137984 */ /* 0x0002a20000000800 */
[----:B------:R-:W-:Y:S05]  /*0520*/  @!P0 BRA `(.L_x_2) ;  /* 0x0000000800c88947 */ /* 0x000fea0003800000 */
[----:B------:R-:W-:Y:S01]  /*0530*/  LOP3.LUT R2, R16, 0xfffffffc, RZ, 0xc0, !PT ;  /* 0xfffffffc10027812 */ /* 0x000fe200078ec0ff */
[----:B------:R-:W-:Y:S01]  /*0540*/  IMAD R3, R15, 0x4, R20 ;  /* 0x000000040f037824 */ /* 0x000fe200078e0214 */
[----:B-1----:R-:W-:Y:S02]  /*0550*/  LEA R5, R18, R20, 0x2 ;  /* 0x0000001412057211 */ /* 0x002fe400078e10ff */
[----:B------:R-:W-:Y:S01]  /*0560*/  IADD3 R2, PT, PT, -R2, RZ, RZ ;  /* 0x000000ff02027210 */ /* 0x000fe20007ffe1ff */
[----:B------:R-:W-:-:S03]  /*0570*/  VIADD R3, R3, 0x8 ;  /* 0x0000000803037836 */ /* 0x000fc60000000000 */
[----:B------:R-:W-:-:S13]  /*0580*/  ISETP.GE.AND P0, PT, R2, RZ, PT ;  /* 0x000000ff0200720c */ /* 0x000fda0003f06270 */
[----:B------:R-:W-:Y:S05]  /*0590*/  @P0 BRA `(.L_x_3) ;  /* 0x0000000800440947 */ /* 0x000fea0003800000 */
[----:B------:R-:W-:Y:S02]  /*05a0*/  IADD3 R22, PT, PT, -R2, RZ, RZ ;  /* 0x000000ff02167210 */ /* 0x000fe40007ffe1ff */
[----:B------:R-:W-:Y:S02]  /*05b0*/  PLOP3.LUT P0, PT, PT, PT, PT, 0x80, 0x8 ;  /* 0x000000000008781c */ /* 0x000fe40003f0f070 */
[----:B------:R-:W-:-:S13]  /*05c0*/  ISETP.GT.AND P2, PT, R22, 0xc, PT ;  /* 0x0000000c1600780c */ /* 0x000fda0003f44270 */
[----:B------:R-:W-:Y:S05]  /*05d0*/  @!P2 BRA `(.L_x_4) ;  /* 0x000000040068a947 */ /* 0x000fea0003800000 */
[----:B------:R-:W-:Y:S02]  /*05e0*/  PLOP3.LUT P0, PT, PT, PT, PT, 0x8, 0x80 ;  /* 0x000000000080781c */ /* 0x000fe40003f0e170 */
[----:B------:R-:W-:-:S11]  /*05f0*/  LOP3.LUT R4, R16, 0x7fc, RZ, 0xc0, !PT ;  /* 0x000007fc10047812 */ /* 0x000fd600078ec0ff */
.L_x_5:
[--C-:B------:R-:W-:Y:S01]  /*0600*/  IMAD R23, R14, 0x4, R5.reuse ;  /* 0x000000040e177824 */ /* 0x100fe200078e0205 */
[----:B------:R-:W-:Y:S01]  /*0610*/  LDS R22, [R3+-0x8] ;  /* 0xfffff80003167984 */ /* 0x000fe20000000800 */
[-C--:B------:R-:W-:Y:S01]  /*0620*/  IADD3 R24, PT, PT, R7, R5.reuse, RZ ;  /* 0x0000000507187210 */ /* 0x080fe20007ffe0ff */
[--C-:B------:R-:W-:Y:S01]  /*0630*/  IMAD.IADD R26, R6, 0x1, R5.reuse ;  /* 0x00000001061a7824 */ /* 0x100fe200078e0205 */
[----:B------:R-:W-:Y:S01]  /*0640*/  IADD3 R27, PT, PT, R0, R5, RZ ;  /* 0x00000005001b7210 */ /* 0x000fe20007ffe0ff */
[----:B------:R-:W-:Y:S01]  /*0650*/  IMAD R5, R16, 0x10, R5 ;  /* 0x0000001010057824 */ /* 0x000fe200078e0205 */
[----:B------:R-:W2:Y:S01]  /*0660*/  LDS R23, [R23] ;  /* 0x0000000017177984 */ /* 0x000ea20000000800 */
[----:B------:R-:W-:-:S04]  /*0670*/  IADD3 R2, PT, PT, R2, 0x10, RZ ;  /* 0x0000001002027810 */ /* 0x000fc80007ffe0ff */
[----:B------:R-:W-:Y:S01]  /*0680*/  ISETP.GE.AND P2, PT, R2, -0xc, PT ;  /* 0xfffffff40200780c */ /* 0x000fe20003f46270 */
[----:B-12---:R-:W-:-:S05]  /*0690*/  FFMA R19, R22, R23, R19 ;  /* 0x0000001716137223 */ /* 0x006fca0000000013 */
[----:B------:R-:W-:Y:S04]  /*06a0*/  STS [R12], R19 ;  /* 0x000000130c007388 */ /* 0x000fe80000000800 */
[----:B------:R-:W-:Y:S04]  /*06b0*/  LDS R24, [R24] ;  /* 0x0000000018187984 */ /* 0x000fe80000000800 */
[----:B------:R-:W1:Y:S02]  /*06c0*/  LDS R22, [R3+-0x4] ;  /* 0xfffffc0003167984 */ /* 0x000e640000000800 */
[----:B-1----:R-:W-:Y:S01]  /*06d0*/  FFMA R25, R22, R24, R19 ;  /* 0x0000001816197223 */ /* 0x002fe20000000013 */
[----:B------:R-:W-:-:S04]  /*06e0*/  LEA R24, R14, R5, 0x2 ;  /* 0x000000050e187211 */ /* 0x000fc800078e10ff */
[----:B------:R-:W-:Y:S04]  /*06f0*/  STS [R12], R25 ;  /* 0x000000190c007388 */ /* 0x000fe80000000800 */
[----:B------:R-:W-:Y:S04]  /*0700*/  LDS R26, [R26] ;  /* 0x000000001a1a7984 */ /* 0x000fe80000000800 */
[----:B------:R-:W1:Y:S02]  /*0710*/  LDS R22, [R3] ;  /* 0x0000000003167984 */ /* 0x000e640000000800 */
[----:B-1----:R-:W-:Y:S01]  /*0720*/  FFMA R23, R22, R26, R25 ;  /* 0x0000001a16177223 */ /* 0x002fe20000000019 */
[----:B------:R-:W-:-:S04]  /*0730*/  IMAD.IADD R26, R7, 0x1, R5 ;  /* 0x00000001071a7824 */ /* 0x000fc800078e0205 */
[----:B------:R-:W-:Y:S04]  /*0740*/  STS [R12], R23 ;  /* 0x000000170c007388 */ /* 0x000fe80000000800 */
[----:B------:R-:W-:Y:S04]  /*0750*/  LDS R27, [R27] ;  /* 0x000000001b1b7984 */ /* 0x000fe80000000800 */
[----:B------:R-:W1:Y:S02]  /*0760*/  LDS R22, [R3+0x4] ;  /* 0x0000040003167984 */ /* 0x000e640000000800 */
[----:B-1----:R-:W-:Y:S01]  /*0770*/  FFMA R19, R22, R27, R23 ;  /* 0x0000001b16137223 */ /* 0x002fe20000000017 */
[----:B------:R-:W-:-:S04]  /*0780*/  IADD3 R27, PT, PT, R6, R5, RZ ;  /* 0x00000005061b7210 */ /* 0x000fc80007ffe0ff */
[----:B------:R-:W-:Y:S04]  /*0790*/  STS [R12], R19 ;  /* 0x000000130c007388 */ /* 0x000fe80000000800 */
[----:B------:R-:W-:Y:S04]  /*07a0*/  LDS R24, [R24] ;  /* 0x0000000018187984 */ /* 0x000fe80000000800 */
[----:B------:R-:W1:Y:S02]  /*07b0*/  LDS R22, [R3+0x8] ;  /* 0x0000080003167984 */ /* 0x000e640000000800 */
[----:B-1----:R-:W-:Y:S01]  /*07c0*/  FFMA R25, R22, R24, R19 ;  /* 0x0000001816197223 */ /* 0x002fe20000000013 */
[----:B------:R-:W-:Y:S01]  /*07d0*/  IMAD.IADD R24, R0, 0x1, R5 ;  /* 0x0000000100187824 */ /* 0x000fe200078e0205 */
[----:B------:R-:W-:-:S03]  /*07e0*/  LEA R5, R16, R5, 0x4 ;  /* 0x0000000510057211 */ /* 0x000fc600078e20ff */
[----:B------:R-:W-:Y:S04]  /*07f0*/  STS [R12], R25 ;  /* 0x000000190c007388 */ /* 0x000fe80000000800 */
[----:B------:R-:W-:Y:S04]  /*0800*/  LDS R26, [R26] ;  /* 0x000000001a1a7984 */ /* 0x000fe80000000800 */
[----:B------:R-:W1:Y:S02]  /*0810*/  LDS R22, [R3+0xc] ;  /* 0x00000c0003167984 */ /* 0x000e640000000800 */
[----:B-1----:R-:W-:Y:S01]  /*0820*/  FFMA R23, R22, R26, R25 ;  /* 0x0000001a16177223 */ /* 0x002fe20000000019 */
[----:B------:R-:W-:-:S04]  /*0830*/  LEA R26, R14, R5, 0x2 ;  /* 0x000000050e1a7211 */ /* 0x000fc800078e10ff */
[----:B------:R-:W-:Y:S04]  /*0840*/  STS [R12], R23 ;  /* 0x000000170c007388 */ /* 0x000fe80000000800 */
[----:B------:R-:W-:Y:S04]  /*0850*/  LDS R27, [R27] ;  /* 0x000000001b1b7984 */ /* 0x000fe80000000800 */
[----:B------:R-:W1:Y:S02]  /*0860*/  LDS R22, [R3+0x10] ;  /* 0x0000100003167984 */ /* 0x000e640000000800 */
        /* <DEDUP_REMOVED lines=11> */
[----:B------:R-:W-:Y:S01]  /*0920*/  IADD3 R26, PT, PT, R0, R5, RZ ;  /* 0x00000005001a7210 */ /* 0x000fe20007ffe0ff */
[----:B------:R-:W-:-:S03]  /*0930*/  IMAD R5, R16, 0x10, R5 ;  /* 0x0000001010057824 */ /* 0x000fc600078e0205 */
        /* <DEDUP_REMOVED lines=24> */
[----:B-1----:R-:W-:-:S05]  /*0ac0*/  FFMA R25, R22, R24, R19 ;  /* 0x0000001816197223 */ /* 0x002fca0000000013 */
[----:B------:R-:W-:Y:S04]  /*0ad0*/  STS [R12], R25 ;  /* 0x000000190c007388 */ /* 0x000fe80000000800 */
[----:B------:R-:W-:Y:S04]  /*0ae0*/  LDS R26, [R26] ;  /* 0x000000001a1a7984 */ /* 0x000fe80000000800 */
[----:B------:R-:W1:Y:S02]  /*0af0*/  LDS R22, [R3+0x30] ;  /* 0x0000300003167984 */ /* 0x000e640000000800 */
[----:B-1----:R-:W-:-:S05]  /*0b00*/  FFMA R23, R22, R26, R25 ;  /* 0x0000001a16177223 */ /* 0x002fca0000000019 */
[----:B------:R-:W-:Y:S04]  /*0b10*/  STS [R12], R23 ;  /* 0x000000170c007388 */ /* 0x000fe80000000800 */
[----:B------:R-:W-:Y:S04]  /*0b20*/  LDS R27, [R27] ;  /* 0x000000001b1b7984 */ /* 0x000fe80000000800 */
[----:B------:R1:W2:Y:S02]  /*0b30*/  LDS R22, [R3+0x34] ;  /* 0x0000340003167984 */ /* 0x0002a40000000800 */
[----:B-1----:R-:W-:Y:S01]  /*0b40*/  IADD3 R3, PT, PT, R3, 0x40, RZ ;  /* 0x0000004003037810 */ /* 0x002fe20007ffe0ff */
[----:B--2---:R-:W-:-:S05]  /*0b50*/  FFMA R19, R22, R27, R23 ;  /* 0x0000001b16137223 */ /* 0x004fca0000000017 */
[----:B------:R1:W-:Y:S01]  /*0b60*/  STS [R12], R19 ;  /* 0x000000130c007388 */ /* 0x0003e20000000800 */
[----:B------:R-:W-:Y:S05]  /*0b70*/  @!P2 BRA `(.L_x_5) ;  /* 0xfffffff800a0a947 */ /* 0x000fea000383ffff */
.L_x_4:
[----:B------:R-:W-:-:S04]  /*0b80*/  IADD3 R22, PT, PT, -R2, RZ, RZ ;  /* 0x000000ff02167210 */ /* 0x000fc80007ffe1ff */
[----:B------:R-:W-:-:S13]  /*0b90*/  ISETP.GT.AND P2, PT, R22, 0x4, PT ;  /* 0x000000041600780c */ /* 0x000fda0003f44270 */
[----:B------:R-:W-:Y:S05]  /*0ba0*/  @!P2 BRA `(.L_x_6) ;  /* 0x0000000000b8a947 */ /* 0x000fea0003800000 */
[----:B------:R-:W-:Y:S01]  /*0bb0*/  IMAD R22, R14, 0x4, R5 ;  /* 0x000000040e167824 */ /* 0x000fe200078e0205 */
[----:B------:R-:W-:Y:S01]  /*0bc0*/  LDS R4, [R3+-0x8] ;  /* 0xfffff80003047984 */ /* 0x000fe20000000800 */
[-C--:B------:R-:W-:Y:S01]  /*0bd0*/  IADD3 R23, PT, PT, R7, R5.reuse, RZ ;  /* 0x0000000507177210 */ /* 0x080fe20007ffe0ff */
[----:B------:R-:W-:Y:S01]  /*0be0*/  VIADD R2, R2, 0x8 ;  /* 0x0000000802027836 */ /* 0x000fe20000000000 */
[-C--:B------:R-:W-:Y:S02]  /*0bf0*/  IADD3 R24, PT, PT, R6, R5.reuse, RZ ;  /* 0x0000000506187210 */ /* 0x080fe40007ffe0ff */
[----:B------:R-:W1:Y:S01]  /*0c00*/  LDS R22, [R22] ;  /* 0x0000000016167984 */ /* 0x000e620000000800 */
[----:B------:R-:W-:Y:S01]  /*0c10*/  PLOP3.LUT P0, PT, PT, PT, PT, 0x8, 0x80 ;  /* 0x000000000080781c */ /* 0x000fe20003f0e170 */
[----:B-12---:R-:W-:Y:S01]  /*0c20*/  FFMA R19, R4, R22, R19 ;  /* 0x0000001604137223 */ /* 0x006fe20000000013 */
[----:B------:R-:W-:Y:S01]  /*0c30*/  IMAD.IADD R22, R0, 0x1, R5 ;  /* 0x0000000100167824 */ /* 0x000fe200078e0205 */
[----:B------:R-:W-:-:S03]  /*0c40*/  LEA R5, R16, R5, 0x4 ;  /* 0x0000000510057211 */ /* 0x000fc600078e20ff */
[----:B------:R-:W-:Y:S01]  /*0c50*/  STS [R12], R19 ;  /* 0x000000130c007388 */ /* 0x000fe20000000800 */
[----:B------:R-:W-:-:S03]  /*0c60*/  IADD3 R26, PT, PT, R0, R5, RZ ;  /* 0x00000005001a7210 */ /* 0x000fc60007ffe0ff */
        /* <DEDUP_REMOVED lines=13> */
[----:B------:R-:W-:-:S02]  /*0d40*/  IADD3 R22, PT, PT, R6, R5, RZ ;  /* 0x0000000506167210 */ /* 0x000fc40007ffe0ff */
[----:B------:R-:W-:Y:S02]  /*0d50*/  LEA R5, R16, R5, 0x4 ;  /* 0x0000000510057211 */ /* 0x000fe400078e20ff */
        /* <DEDUP_REMOVED lines=16> */
[----:B--2---:R-:W-:Y:S01]  /*0e60*/  FFMA R19, R4, R26, R23 ;  /* 0x0000001a04137223 */ /* 0x004fe20000000017 */
[----:B------:R-:W-:-:S04]  /*0e70*/  LOP3.LUT R4, R16, 0x7fc, RZ, 0xc0, !PT ;  /* 0x000007fc10047812 */ /* 0x000fc800078ec0ff */
[----:B------:R3:W-:Y:S03]  /*0e80*/  STS [R12], R19 ;  /* 0x000000130c007388 */ /* 0x0007e60000000800 */
.L_x_6:
[----:B------:R-:W-:-:S13]  /*0e90*/  ISETP.NE.OR P0, PT, R2, RZ, P0 ;  /* 0x000000ff0200720c */ /* 0x000fda0000705670 */
[----:B------:R-:W-:Y:S05]  /*0ea0*/  @!P0 BRA `(.L_x_2) ;  /* 0x0000000000688947 */ /* 0x000fea0003800000 */
.L_x_3:
[----:B------:R-:W-:-:S07]  /*0eb0*/  LOP3.LUT R4, R16, 0x7fc, RZ, 0xc0, !PT ;  /* 0x000007fc10047812 */ /* 0x000fce00078ec0ff */
.L_x_7:
[----:B------:R-:W-:Y:S01]  /*0ec0*/  IMAD R24, R14, 0x4, R5 ;  /* 0x000000040e187824 */ /* 0x000fe200078e0205 */
[----:B------:R-:W-:Y:S01]  /*0ed0*/  LDS R22, [R3+-0x8] ;  /* 0xfffff80003167984 */ /* 0x000fe20000000800 */
[-C--:B------:R-:W-:Y:S02]  /*0ee0*/  IADD3 R26, PT, PT, R7, R5.reuse, RZ ;  /* 0x00000005071a7210 */ /* 0x080fe40007ffe0ff */
[----:B------:R-:W-:Y:S01]  /*0ef0*/  IADD3 R28, PT, PT, R6, R5, RZ ;  /* 0x00000005061c7210 */ /* 0x000fe20007ffe0ff */
[----:B----4-:R4:W2:Y:S01]  /*0f00*/  LDS R23, [R24] ;  /* 0x0000000018177984 */ /* 0x0108a20000000800 */
[----:B------:R-:W-:-:S04]  /*0f10*/  IADD3 R2, PT, PT, R2, 0x4, RZ ;  /* 0x0000000402027810 */ /* 0x000fc80007ffe0ff */
[----:B------:R-:W-:Y:S01]  /*0f20*/  ISETP.NE.AND P0, PT, R2, RZ, PT ;  /* 0x000000ff0200720c */ /* 0x000fe20003f05270 */
[----:B----4-:R-:W-:Y:S01]  /*0f30*/  IMAD.IADD R24, R0, 0x1, R5 ;  /* 0x0000000100187824 */ /* 0x010fe200078e0205 */
[----:B------:R-:W-:Y:S01]  /*0f40*/  LEA R5, R16, R5, 0x4 ;  /* 0x0000000510057211 */ /* 0x000fe200078e20ff */
[----:B--2---:R-:W-:-:S05]  /*0f50*/  FFMA R23, R22, R23, R19 ;  /* 0x0000001716177223 */ /* 0x004fca0000000013 */
[----:B------:R-:W-:Y:S04]  /*0f60*/  STS [R12], R23 ;  /* 0x000000170c007388 */ /* 0x000fe80000000800 */
[----:B-1-3--:R-:W-:Y:S04]  /*0f70*/  LDS R19, [R26] ;  /* 0x000000001a137984 */ /* 0x00afe80000000800 */
[----:B------:R-:W1:Y:S02]  /*0f80*/  LDS R22, [R3+-0x4] ;  /* 0xfffffc0003167984 */ /* 0x000e640000000800 */
[----:B-1----:R-:W-:-:S05]  /*0f90*/  FFMA R25, R22, R19, R23 ;  /* 0x0000001316197223 */ /* 0x002fca0000000017 */
[----:B------:R-:W-:Y:S04]  /*0fa0*/  STS [R12], R25 ;  /* 0x000000190c007388 */ /* 0x000fe80000000800 */
[----:B------:R-:W-:Y:S04]  /*0fb0*/  LDS R19, [R28] ;  /* 0x000000001c137984 */ /* 0x000fe80000000800 */
[----:B------:R-:W1:Y:S02]  /*0fc0*/  LDS R22, [R3] ;  /* 0x0000000003167984 */ /* 0x000e640000000800 */
[----:B-1----:R-:W-:-:S05]  /*0fd0*/  FFMA R27, R22, R19, R25 ;  /* 0x00000013161b7223 */ /* 0x002fca0000000019 */
[----:B------:R-:W-:Y:S04]  /*0fe0*/  STS [R12], R27 ;  /* 0x0000001b0c007388 */ /* 0x000fe80000000800 */
[----:B------:R-:W-:Y:S04]  /*0ff0*/  LDS R19, [R24] ;  /* 0x0000000018137984 */ /* 0x000fe80000000800 */
[----:B------:R1:W2:Y:S02]  /*1000*/  LDS R22, [R3+0x4] ;  /* 0x0000040003167984 */ /* 0x0002a40000000800 */
[----:B-1----:R-:W-:-:S02]  /*1010*/  VIADD R3, R3, 0x10 ;  /* 0x0000001003037836 */ /* 0x002fc40000000000 */
[----:B--2---:R-:W-:-:S05]  /*1020*/  FFMA R19, R22, R19, R27 ;  /* 0x0000001316137223 */ /* 0x004fca000000001b */
[----:B------:R4:W-:Y:S01]  /*1030*/  STS [R12], R19 ;  /* 0x000000130c007388 */ /* 0x0009e20000000800 */
[----:B------:R-:W-:Y:S05]  /*1040*/  @P0 BRA `(.L_x_7) ;  /* 0xfffffffc009c0947 */ /* 0x000fea000383ffff */
.L_x_2:
[----:B------:R-:W-:-:S13]  /*1050*/  ISETP.NE.AND P0, PT, R21, RZ, PT ;  /* 0x000000ff1500720c */ /* 0x000fda0003f05270 */
[----:B------:R-:W-:Y:S05]  /*1060*/  @!P0 BRA `(.L_x_8) ;  /* 0x0000000000548947 */ /* 0x000fea0003800000 */
[-C--:B------:R-:W-:Y:S01]  /*1070*/  IADD3 R3, PT, PT, R15, R4.reuse, RZ ;  /* 0x000000040f037210 */ /* 0x080fe20007ffe0ff */
[----:B-1----:R-:W-:Y:S01]  /*1080*/  IMAD R5, R16, R4, R18 ;  /* 0x0000000410057224 */ /* 0x002fe200078e0212 */
[----:B------:R-:W-:Y:S02]  /*1090*/  ISETP.NE.AND P0, PT, R21, 0x1, PT ;  /* 0x000000011500780c */ /* 0x000fe40003f05270 */
[----:B------:R-:W-:Y:S01]  /*10a0*/  LEA R20, R3, R20, 0x2 ;  /* 0x0000001403147211 */ /* 0x000fe200078e10ff */
[----:B------:R-:W-:-:S04]  /*10b0*/  IMAD R5, R5, 0x4, R8 ;  /* 0x0000000405057824 */ /* 0x000fc800078e0208 */
[----:B------:R-:W-:Y:S04]  /*10c0*/  LDS R2, [R20] ;  /* 0x0000000014027984 */ /* 0x000fe80000000800 */
[----:B------:R-:W2:Y:S02]  /*10d0*/  LDS R3, [R5] ;  /* 0x0000000005037984 */ /* 0x000ea40000000800 */
[----:B--234-:R-:W-:-:S05]  /*10e0*/  FFMA R19, R2, R3, R19 ;  /* 0x0000000302137223 */ /* 0x01cfca0000000013 */
[----:B------:R1:W-:Y:S01]  /*10f0*/  STS [R12], R19 ;  /* 0x000000130c007388 */ /* 0x0003e20000000800 */
[----:B------:R-:W-:Y:S05]  /*1100*/  @!P0 BRA `(.L_x_8) ;  /* 0x00000000002c8947 */ /* 0x000fea0003800000 */
[----:B------:R-:W-:Y:S01]  /*1110*/  LEA R23, R16, R5, 0x2 ;  /* 0x0000000510177211 */ /* 0x000fe200078e10ff */
[----:B------:R-:W-:Y:S01]  /*1120*/  LDS R2, [R20+0x4] ;  /* 0x0000040014027984 */ /* 0x000fe20000000800 */
[----:B------:R-:W-:-:S03]  /*1130*/  ISETP.NE.AND P0, PT, R21, 0x2, PT ;  /* 0x000000021500780c */ /* 0x000fc60003f05270 */
[----:B------:R-:W1:Y:S02]  /*1140*/  LDS R3, [R23] ;  /* 0x0000000017037984 */ /* 0x000e640000000800 */
[----:B-1----:R-:W-:-:S08]  /*1150*/  FFMA R19, R2, R3, R19 ;  /* 0x0000000302137223 */ /* 0x002fd00000000013 */
[----:B------:R-:W-:Y:S01]  /*1160*/  @P0 LEA R3, R16, R23, 0x2 ;  /* 0x0000001710030211 */ /* 0x000fe200078e10ff */
[----:B------:R-:W-:Y:S04]  /*1170*/  STS [R12], R19 ;  /* 0x000000130c007388 */ /* 0x000fe80000000800 */
[----:B------:R-:W-:Y:S04]  /*1180*/  @P0 LDS R2, [R20+0x8] ;  /* 0x0000080014020984 */ /* 0x000fe80000000800 */
[----:B------:R-:W1:Y:S02]  /*1190*/  @P0 LDS R3, [R3] ;  /* 0x0000000003030984 */ /* 0x000e640000000800 */
[----:B-1----:R-:W-:-:S05]  /*11a0*/  @P0 FFMA R5, R2, R3, R19 ;  /* 0x0000000302050223 */ /* 0x002fca0000000013 */
[----:B------:R1:W-:Y:S02]  /*11b0*/  @P0 STS [R12], R5 ;  /* 0x000000050c000388 */ /* 0x0003e40000000800 */
.L_x_8:
[----:B------:R-:W-:Y:S06]  /*11c0*/  BAR.SYNC.DEFER_BLOCKING 0x0 ;  /* 0x0000000000007b1d */ /* 0x000fec0000010000 */
[----:B------:R-:W-:Y:S05]  /*11d0*/  @!P1 BRA `(.L_x_9) ;  /* 0xfffffff000509947 */ /* 0x000fea000383ffff */
.L_x_1:
[----:B------:R-:W5:Y:S01]  /*11e0*/  LDC R0, c[0x0][0x398] ;  /* 0x0000e600ff007b82 */ /* 0x000f620000000800 */
[----:B------:R-:W0:Y:S01]  /*11f0*/  LDCU UR4, c[0x0][0x388] ;  /* 0x00007100ff0477ac */ /* 0x000e220008000800 */
[----:B-----5:R-:W-:-:S04]  /*1200*/  ISETP.GE.U32.AND P0, PT, R11, R0, PT ;  /* 0x000000000b00720c */ /* 0x020fc80003f06070 */
[----:B0-----:R-:W-:-:S13]  /*1210*/  ISETP.GE.U32.OR P0, PT, R10, UR4, P0 ;  /* 0x000000040a007c0c */ /* 0x001fda0008706470 */
[----:B------:R-:W-:Y:S05]  /*1220*/  @P0 EXIT ;  /* 0x000000000000094d */ /* 0x000fea0003800000 */
[----:B-1----:R-:W0:Y:S01]  /*1230*/  LDS R5, [R12] ;  /* 0x000000000c057984 */ /* 0x002e220000000800 */
[----:B------:R-:W1:Y:S01]  /*1240*/  LDC.64 R2, c[0x0][0x3a0] ;  /* 0x0000e800ff027b82 */ /* 0x000e620000000a00 */
[----:B------:R-:W-:-:S04]  /*1250*/  IMAD R11, R10, R0, R11 ;  /* 0x000000000a0b7224 */ /* 0x000fc800078e020b */
[----:B-1----:R-:W-:-:S05]  /*1260*/  IMAD.WIDE.U32 R2, R11, 0x4, R2 ;  /* 0x000000040b027825 */ /* 0x002fca00078e0002 */
[----:B0-----:R-:W-:Y:S01]  /*1270*/  STG.E desc[UR36][R2.64], R5 ;  /* 0x0000000502007986 */ /* 0x001fe2000c101924 */
[----:B------:R-:W-:Y:S05]  /*1280*/  EXIT ;  /* 0x000000000000794d */ /* 0x000fea0003800000 */
.L_x_10:
[----:B------:R-:W-:-:S00]  /*1290*/  BRA `(.L_x_10) ;  /* 0xfffffffc00fc7947 */ /* 0x000fc0000383ffff */
[----:B------:R-:W-:-:S00]  /*12a0*/  NOP ;  /* 0x0000000000007918 */ /* 0x000fc00000000000 */
        /* <DEDUP_REMOVED lines=13> */
.L_x_11:


//--------------------- .nv.global.init           --------------------------
	.section	.nv.global.init,"aw",@progbits
.nv.global.init:
	.type		$str,@object
	.size		$str,($str$1 - $str)
$str:
        /*0000*/ 	.byte	0x62, 0x6c, 0x6f, 0x63, 0x6b, 0x44, 0x69, 0x6d, 0x2e, 0x78, 0x20, 0x3d, 0x3d, 0x20, 0x62, 0x6c
        /*0010*/ 	.byte	0x6f, 0x63, 0x6b, 0x44, 0x69, 0x6d, 0x2e, 0x79, 0x00
	.type		$str$1,@object
	.size		$str$1,(__unnamed_1 - $str$1)
$str$1:
        /*0019*/ 	.byte	0x2f, 0x74, 0x6d, 0x70, 0x2f, 0x73, 0x61, 0x73, 0x73, 0x5f, 0x63, 0x75, 0x5f, 0x64, 0x78, 0x64
        /*0029*/ 	.byte	0x36, 0x39, 0x61, 0x62, 0x76, 0x2f, 0x6b, 0x2e, 0x63, 0x75, 0x00
	.type		__unnamed_1,@object
	.size		__unnamed_1,(.L_0 - __unnamed_1)
__unnamed_1:
        /*0034*/ 	.byte	0x76, 0x6f, 0x69, 0x64, 0x20, 0x63, 0x75, 0x64, 0x61, 0x5f, 0x6c, 0x69, 0x6e, 0x5f, 0x61, 0x6c
        /*0044*/ 	.byte	0x67, 0x3a, 0x3a, 0x74, 0x69, 0x6c, 0x65, 0x64, 0x5f, 0x6d, 0x75, 0x6c, 0x74, 0x69, 0x70, 0x6c
        /*0054*/ 	.byte	0x79, 0x28, 0x63, 0x6f, 0x6e, 0x73, 0x74, 0x20, 0x66, 0x6c, 0x6f, 0x61, 0x74, 0x20, 0x2a, 0x2c
        /*0064*/ 	.byte	0x20, 0x75, 0x6e, 0x73, 0x69, 0x67, 0x6e, 0x65, 0x64, 0x20, 0x69, 0x6e, 0x74, 0x2c, 0x20, 0x75
        /*0074*/ 	.byte	0x6e, 0x73, 0x69, 0x67, 0x6e, 0x65, 0x64, 0x20, 0x69, 0x6e, 0x74, 0x2c, 0x20, 0x63, 0x6f, 0x6e
        /*0084*/ 	.byte	0x73, 0x74, 0x20, 0x66, 0x6c, 0x6f, 0x61, 0x74, 0x20, 0x2a, 0x2c, 0x20, 0x75, 0x6e, 0x73, 0x69
        /*0094*/ 	.byte	0x67, 0x6e, 0x65, 0x64, 0x20, 0x69, 0x6e, 0x74, 0x2c, 0x20, 0x66, 0x6c, 0x6f, 0x61, 0x74, 0x20
        /*00a4*/ 	.byte	0x2a, 0x29, 0x00
.L_0:


//--------------------- .nv.shared._ZN12cuda_lin_alg14tiled_multiplyEPKfjjS1_jPf --------------------------
	.section	.nv.shared._ZN12cuda_lin_alg14tiled_multiplyEPKfjjS1_jPf,"aw",@nobits
	.sectionflags	@""
	.align	16
	.zero		1024


//--------------------- .nv.shared.reserved.0     --------------------------
	.section	.nv.shared.reserved.0,"aw",@nobits
	.weak		__nv_reservedSMEM_offset_0_alias
	.size		__nv_reservedSMEM_offset_0_alias, 0, 64
	.other		__nv_reservedSMEM_offset_0_alias,@"STO_CUDA_RESERVED_SHARED STV_DEFAULT"
__nv_reservedSMEM_offset_0_alias:
	.zero		0
	.zero		64


//--------------------- .nv.constant0._ZN12cuda_lin_alg14tiled_multiplyEPKfjjS1_jPf --------------------------
	.section	.nv.constant0._ZN12cuda_lin_alg14tiled_multiplyEPKfjjS1_jPf,"a",@progbits
	.sectionflags	@""
	.align	4
.nv.constant0._ZN12cuda_lin_alg14tiled_multiplyEPKfjjS1_jPf:
	.zero		936


//--------------------- SYMBOLS --------------------------

	.type		.nv.reservedSmem.offset0,@object
	.size		.nv.reservedSmem.offset0,0x4
	.type		.nv.reservedSmem.cap,@object
	.size		.nv.reservedSmem.cap,0x4
	.type		__assertfail,@function
